//
// Generated by NVIDIA NVVM Compiler
//
// Compiler Build ID: CL-36424714
// Cuda compilation tools, release 13.0, V13.0.88
// Based on NVVM 20.0.0
//

.version 9.0
.target sm_100
.address_size 64

	// .globl	_Z11matmul_fp32PKfS0_Pfi

.visible .entry _Z11matmul_fp32PKfS0_Pfi(
	.param .u64 .ptr .align 1 _Z11matmul_fp32PKfS0_Pfi_param_0,
	.param .u64 .ptr .align 1 _Z11matmul_fp32PKfS0_Pfi_param_1,
	.param .u64 .ptr .align 1 _Z11matmul_fp32PKfS0_Pfi_param_2,
	.param .u32 _Z11matmul_fp32PKfS0_Pfi_param_3
)
{
	.reg .pred 	%p<10>;
	.reg .b32 	%r<40>;
	.reg .b32 	%f<67>;
	.reg .b64 	%rd<67>;

	ld.param.u64 	%rd14, [_Z11matmul_fp32PKfS0_Pfi_param_0];
	ld.param.u64 	%rd15, [_Z11matmul_fp32PKfS0_Pfi_param_1];
	ld.param.u32 	%r18, [_Z11matmul_fp32PKfS0_Pfi_param_3];
	cvta.to.global.u64 	%rd1, %rd15;
	cvta.to.global.u64 	%rd2, %rd14;
	mov.u32 	%r19, %ctaid.y;
	mov.u32 	%r20, %ntid.y;
	mov.u32 	%r21, %tid.y;
	mad.lo.s32 	%r1, %r19, %r20, %r21;
	mov.u32 	%r22, %ctaid.x;
	mov.u32 	%r23, %ntid.x;
	mov.u32 	%r24, %tid.x;
	mad.lo.s32 	%r2, %r22, %r23, %r24;
	max.s32 	%r25, %r1, %r2;
	setp.ge.s32 	%p1, %r25, %r18;
	@%p1 bra 	$L__BB0_13;
	mul.lo.s32 	%r3, %r18, %r1;
	and.b32  	%r4, %r18, 7;
	setp.lt.u32 	%p2, %r18, 8;
	mov.f32 	%f66, 0f00000000;
	mov.b32 	%r38, 0;
	@%p2 bra 	$L__BB0_4;
	and.b32  	%r38, %r18, 2147483640;
	neg.s32 	%r36, %r38;
	mul.wide.s32 	%rd16, %r18, 4;
	add.s64 	%rd3, %rd1, %rd16;
	shl.b32 	%r7, %r18, 3;
	mul.wide.s32 	%rd17, %r18, 8;
	add.s64 	%rd4, %rd1, %rd17;
	mul.wide.s32 	%rd18, %r18, 12;
	add.s64 	%rd5, %rd1, %rd18;
	mul.wide.s32 	%rd19, %r18, 16;
	add.s64 	%rd6, %rd1, %rd19;
	mul.wide.s32 	%rd20, %r18, 20;
	add.s64 	%rd7, %rd1, %rd20;
	mul.wide.s32 	%rd21, %r18, 24;
	add.s64 	%rd8, %rd1, %rd21;
	mul.wide.s32 	%rd22, %r18, 28;
	add.s64 	%rd9, %rd1, %rd22;
	mul.wide.u32 	%rd23, %r3, 4;
	add.s64 	%rd24, %rd23, %rd2;
	add.s64 	%rd66, %rd24, 16;
	mov.f32 	%f66, 0f00000000;
	mov.u32 	%r35, %r2;
$L__BB0_3:
	.pragma "nounroll";
	mul.wide.s32 	%rd25, %r35, 4;
	add.s64 	%rd26, %rd3, %rd25;
	add.s64 	%rd27, %rd4, %rd25;
	add.s64 	%rd28, %rd5, %rd25;
	add.s64 	%rd29, %rd6, %rd25;
	add.s64 	%rd30, %rd7, %rd25;
	add.s64 	%rd31, %rd8, %rd25;
	add.s64 	%rd32, %rd9, %rd25;
	add.s64 	%rd33, %rd1, %rd25;
	ld.global.f32 	%f16, [%rd66+-16];
	ld.global.f32 	%f17, [%rd33];
	fma.rn.f32 	%f18, %f16, %f17, %f66;
	ld.global.f32 	%f19, [%rd66+-12];
	ld.global.f32 	%f20, [%rd26];
	fma.rn.f32 	%f21, %f19, %f20, %f18;
	ld.global.f32 	%f22, [%rd66+-8];
	ld.global.f32 	%f23, [%rd27];
	fma.rn.f32 	%f24, %f22, %f23, %f21;
	ld.global.f32 	%f25, [%rd66+-4];
	ld.global.f32 	%f26, [%rd28];
	fma.rn.f32 	%f27, %f25, %f26, %f24;
	ld.global.f32 	%f28, [%rd66];
	ld.global.f32 	%f29, [%rd29];
	fma.rn.f32 	%f30, %f28, %f29, %f27;
	ld.global.f32 	%f31, [%rd66+4];
	ld.global.f32 	%f32, [%rd30];
	fma.rn.f32 	%f33, %f31, %f32, %f30;
	ld.global.f32 	%f34, [%rd66+8];
	ld.global.f32 	%f35, [%rd31];
	fma.rn.f32 	%f36, %f34, %f35, %f33;
	ld.global.f32 	%f37, [%rd66+12];
	ld.global.f32 	%f38, [%rd32];
	fma.rn.f32 	%f66, %f37, %f38, %f36;
	add.s32 	%r36, %r36, 8;
	add.s32 	%r35, %r35, %r7;
	add.s64 	%rd66, %rd66, 32;
	setp.ne.s32 	%p3, %r36, 0;
	@%p3 bra 	$L__BB0_3;
$L__BB0_4:
	setp.eq.s32 	%p4, %r4, 0;
	@%p4 bra 	$L__BB0_12;
	and.b32  	%r13, %r18, 3;
	setp.lt.u32 	%p5, %r4, 4;
	@%p5 bra 	$L__BB0_7;
	add.s32 	%r27, %r38, %r3;
	mul.wide.u32 	%rd34, %r27, 4;
	add.s64 	%rd35, %rd2, %rd34;
	ld.global.f32 	%f40, [%rd35];
	mad.lo.s32 	%r28, %r38, %r18, %r2;
	mul.wide.s32 	%rd36, %r28, 4;
	add.s64 	%rd37, %rd1, %rd36;
	ld.global.f32 	%f41, [%rd37];
	fma.rn.f32 	%f42, %f40, %f41, %f66;
	cvt.u64.u32 	%rd38, %r3;
	cvt.u64.u32 	%rd39, %r38;
	add.s64 	%rd40, %rd39, %rd38;
	shl.b64 	%rd41, %rd40, 2;
	add.s64 	%rd42, %rd2, %rd41;
	ld.global.f32 	%f43, [%rd42+4];
	mul.wide.s32 	%rd43, %r18, 4;
	add.s64 	%rd44, %rd37, %rd43;
	ld.global.f32 	%f44, [%rd44];
	fma.rn.f32 	%f45, %f43, %f44, %f42;
	ld.global.f32 	%f46, [%rd42+8];
	add.s64 	%rd45, %rd44, %rd43;
	ld.global.f32 	%f47, [%rd45];
	fma.rn.f32 	%f48, %f46, %f47, %f45;
	ld.global.f32 	%f49, [%rd42+12];
	add.s64 	%rd46, %rd45, %rd43;
	ld.global.f32 	%f50, [%rd46];
	fma.rn.f32 	%f66, %f49, %f50, %f48;
	add.s32 	%r38, %r38, 4;
$L__BB0_7:
	setp.eq.s32 	%p6, %r13, 0;
	@%p6 bra 	$L__BB0_12;
	setp.eq.s32 	%p7, %r13, 1;
	@%p7 bra 	$L__BB0_10;
	add.s32 	%r29, %r38, %r3;
	mul.wide.u32 	%rd47, %r29, 4;
	add.s64 	%rd48, %rd2, %rd47;
	ld.global.f32 	%f52, [%rd48];
	mad.lo.s32 	%r30, %r38, %r18, %r2;
	mul.wide.s32 	%rd49, %r30, 4;
	add.s64 	%rd50, %rd1, %rd49;
	ld.global.f32 	%f53, [%rd50];
	fma.rn.f32 	%f54, %f52, %f53, %f66;
	cvt.u64.u32 	%rd51, %r3;
	cvt.u64.u32 	%rd52, %r38;
	add.s64 	%rd53, %rd52, %rd51;
	shl.b64 	%rd54, %rd53, 2;
	add.s64 	%rd55, %rd2, %rd54;
	ld.global.f32 	%f55, [%rd55+4];
	mul.wide.s32 	%rd56, %r18, 4;
	add.s64 	%rd57, %rd50, %rd56;
	ld.global.f32 	%f56, [%rd57];
	fma.rn.f32 	%f66, %f55, %f56, %f54;
	add.s32 	%r38, %r38, 2;
$L__BB0_10:
	and.b32  	%r31, %r18, 1;
	setp.eq.b32 	%p8, %r31, 1;
	not.pred 	%p9, %p8;
	@%p9 bra 	$L__BB0_12;
	add.s32 	%r32, %r38, %r3;
	mul.wide.u32 	%rd58, %r32, 4;
	add.s64 	%rd59, %rd2, %rd58;
	ld.global.f32 	%f57, [%rd59];
	mad.lo.s32 	%r33, %r38, %r18, %r2;
	mul.wide.s32 	%rd60, %r33, 4;
	add.s64 	%rd61, %rd1, %rd60;
	ld.global.f32 	%f58, [%rd61];
	fma.rn.f32 	%f66, %f57, %f58, %f66;
$L__BB0_12:
	ld.param.u64 	%rd65, [_Z11matmul_fp32PKfS0_Pfi_param_2];
	add.s32 	%r34, %r3, %r2;
	cvta.to.global.u64 	%rd62, %rd65;
	mul.wide.s32 	%rd63, %r34, 4;
	add.s64 	%rd64, %rd62, %rd63;
	st.global.f32 	[%rd64], %f66;
$L__BB0_13:
	ret;

}
	// .globl	_Z29stream_ordered_memory_examplev
.visible .entry _Z29stream_ordered_memory_examplev()
{


	ret;

}
	// .globl	_Z11tma_examplev
.visible .entry _Z11tma_examplev()
{


	ret;

}


// ===== COMPILED SASS (sm_100) =====

	.target	sm_100

	.elftype	@"ET_EXEC"


//--------------------- .note.nv.tkinfo           --------------------------
	.section	.note.nv.tkinfo,"",@"SHT_NOTE"
	.sectionflags	@"SHF_NOTE_NV_TKINFO"
	.tkinfo
        /*0018*/ 	.word	0x00000002
        /*0030*/ 	.string	""
        /*0030*/ 	.string	"ptxas"
        /*0030*/ 	.string	"Cuda compilation tools, release 13.0, V13.0.88"
        /*0030*/ 	.string	"Build cuda_13.0.r13.0/compiler.36424714_0"
        /*0030*/ 	.string	"-arch sm_100 -m 64 "



//--------------------- .note.nv.cuinfo           --------------------------
	.section	.note.nv.cuinfo,"",@"SHT_NOTE"
	.sectionflags	@"SHF_NOTE_NV_CUINFO"
        /*0018*/ 	.short	0x0002
        /*001a*/ 	.short	0x0064
        /*001c*/ 	.short	0x0082
	.zero		2


//--------------------- .nv.info                  --------------------------
	.section	.nv.info,"",@"SHT_CUDA_INFO"
	.align	4


	//----- nvinfo : EIATTR_REGCOUNT
	.align		4
        /*0000*/ 	.byte	0x04, 0x2f
        /*0002*/ 	.short	(.L_1 - .L_0)
	.align		4
.L_0:
        /*0004*/ 	.word	index@(_Z11matmul_fp32PKfS0_Pfi)
        /*0008*/ 	.word	0x0000001e


	//----- nvinfo : EIATTR_FRAME_SIZE
	.align		4
.L_1:
        /*000c*/ 	.byte	0x04, 0x11
        /*000e*/ 	.short	(.L_3 - .L_2)
	.align		4
.L_2:
        /*0010*/ 	.word	index@(_Z11matmul_fp32PKfS0_Pfi)
        /*0014*/ 	.word	0x00000000


	//----- nvinfo : EIATTR_REGCOUNT
	.align		4
.L_3:
        /*0018*/ 	.byte	0x04, 0x2f
        /*001a*/ 	.short	(.L_5 - .L_4)
	.align		4
.L_4:
        /*001c*/ 	.word	index@(_Z29stream_ordered_memory_examplev)
        /*0020*/ 	.word	0x00000004


	//----- nvinfo : EIATTR_FRAME_SIZE
	.align		4
.L_5:
        /*0024*/ 	.byte	0x04, 0x11
        /*0026*/ 	.short	(.L_7 - .L_6)
	.align		4
.L_6:
        /*0028*/ 	.word	index@(_Z29stream_ordered_memory_examplev)
        /*002c*/ 	.word	0x00000000


	//----- nvinfo : EIATTR_REGCOUNT
	.align		4
.L_7:
        /*0030*/ 	.byte	0x04, 0x2f
        /*0032*/ 	.short	(.L_9 - .L_8)
	.align		4
.L_8:
        /*0034*/ 	.word	index@(_Z11tma_examplev)
        /*0038*/ 	.word	0x00000004


	//----- nvinfo : EIATTR_FRAME_SIZE
	.align		4
.L_9:
        /*003c*/ 	.byte	0x04, 0x11
        /*003e*/ 	.short	(.L_11 - .L_10)
	.align		4
.L_10:
        /*0040*/ 	.word	index@(_Z11tma_examplev)
        /*0044*/ 	.word	0x00000000


	//----- nvinfo : EIATTR_MIN_STACK_SIZE
	.align		4
.L_11:
        /*0048*/ 	.byte	0x04, 0x12
        /*004a*/ 	.short	(.L_13 - .L_12)
	.align		4
.L_12:
        /*004c*/ 	.word	index@(_Z11tma_examplev)
        /*0050*/ 	.word	0x00000000


	//----- nvinfo : EIATTR_MIN_STACK_SIZE
	.align		4
.L_13:
        /*0054*/ 	.byte	0x04, 0x12
        /*0056*/ 	.short	(.L_15 - .L_14)
	.align		4
.L_14:
        /*0058*/ 	.word	index@(_Z29stream_ordered_memory_examplev)
        /*005c*/ 	.word	0x00000000


	//----- nvinfo : EIATTR_MIN_STACK_SIZE
	.align		4
.L_15:
        /*0060*/ 	.byte	0x04, 0x12
        /*0062*/ 	.short	(.L_17 - .L_16)
	.align		4
.L_16:
        /*0064*/ 	.word	index@(_Z11matmul_fp32PKfS0_Pfi)
        /*0068*/ 	.word	0x00000000
.L_17:


//--------------------- .nv.compat                --------------------------
	.section	.nv.compat,"",@"SHT_CUDA_COMPAT_INFO"
	.align	4
        /*0000*/ 	.byte	0x02, 0x09, 0x00, 0x00, 0x02, 0x02, 0x01, 0x00, 0x02, 0x05, 0x05, 0x00, 0x03, 0x07, 0x01, 0x01
        /*0010*/ 	.byte	0x02, 0x03, 0x00, 0x00, 0x02, 0x06, 0x01, 0x00, 0x04, 0x0b, 0x08, 0x00, 0x09, 0x00, 0x00, 0x00
        /*0020*/ 	.byte	0x00, 0x00, 0x00, 0x00


//--------------------- .nv.info._Z11tma_examplev --------------------------
	.section	.nv.info._Z11tma_examplev,"",@"SHT_CUDA_INFO"
	.sectionflags	@""
	.align	4


	//----- nvinfo : EIATTR_CUDA_API_VERSION
	.align		4
        /*0000*/ 	.byte	0x04, 0x37
        /*0002*/ 	.short	(.L_19 - .L_18)
.L_18:
        /*0004*/ 	.word	0x00000082


	//----- nvinfo : EIATTR_SPARSE_MMA_MASK
	.align		4
.L_19:
        /*0008*/ 	.byte	0x03, 0x50
        /*000a*/ 	.short	0x0000


	//----- nvinfo : EIATTR_MAXREG_COUNT
	.align		4
        /*000c*/ 	.byte	0x03, 0x1b
        /*000e*/ 	.short	0x00ff


	//----- nvinfo : EIATTR_MERCURY_ISA_VERSION
	.align		4
        /*0010*/ 	.byte	0x03, 0x5f
        /*0012*/ 	.short	0x0101


	//----- nvinfo : EIATTR_VRC_CTA_INIT_COUNT
	.align		4
        /*0014*/ 	.byte	0x02, 0x4a
	.zero		1
	.zero		1


	//----- nvinfo : EIATTR_EXIT_INSTR_OFFSETS
	.align		4
        /*0018*/ 	.byte	0x04, 0x1c
        /*001a*/ 	.short	(.L_21 - .L_20)


	//   ....[0]....
.L_20:
        /*001c*/ 	.word	0x00000010


	//----- nvinfo : EIATTR_SW_WAR
	.align		4
.L_21:
        /*0020*/ 	.byte	0x04, 0x36
        /*0022*/ 	.short	(.L_23 - .L_22)
.L_22:
        /*0024*/ 	.word	0x00000008
.L_23:


//--------------------- .nv.info._Z29stream_ordered_memory_examplev --------------------------
	.section	.nv.info._Z29stream_ordered_memory_examplev,"",@"SHT_CUDA_INFO"
	.sectionflags	@""
	.align	4


	//----- nvinfo : EIATTR_CUDA_API_VERSION
	.align		4
        /*0000*/ 	.byte	0x04, 0x37
        /*0002*/ 	.short	(.L_25 - .L_24)
.L_24:
        /*0004*/ 	.word	0x00000082


	//----- nvinfo : EIATTR_SPARSE_MMA_MASK
	.align		4
.L_25:
        /*0008*/ 	.byte	0x03, 0x50
        /*000a*/ 	.short	0x0000


	//----- nvinfo : EIATTR_MAXREG_COUNT
	.align		4
        /*000c*/ 	.byte	0x03, 0x1b
        /*000e*/ 	.short	0x00ff


	//----- nvinfo : EIATTR_MERCURY_ISA_VERSION
	.align		4
        /*0010*/ 	.byte	0x03, 0x5f
        /*0012*/ 	.short	0x0101


	//----- nvinfo : EIATTR_VRC_CTA_INIT_COUNT
	.align		4
        /*0014*/ 	.byte	0x02, 0x4a
	.zero		1
	.zero		1


	//----- nvinfo : EIATTR_EXIT_INSTR_OFFSETS
	.align		4
        /*0018*/ 	.byte	0x04, 0x1c
        /*001a*/ 	.short	(.L_27 - .L_26)


	//   ....[0]....
.L_26:
        /*001c*/ 	.word	0x00000010


	//----- nvinfo : EIATTR_SW_WAR
	.align		4
.L_27:
        /*0020*/ 	.byte	0x04, 0x36
        /*0022*/ 	.short	(.L_29 - .L_28)
.L_28:
        /*0024*/ 	.word	0x00000008
.L_29:


//--------------------- .nv.info._Z11matmul_fp32PKfS0_Pfi --------------------------
	.section	.nv.info._Z11matmul_fp32PKfS0_Pfi,"",@"SHT_CUDA_INFO"
	.sectionflags	@""
	.align	4


	//----- nvinfo : EIATTR_CUDA_API_VERSION
	.align		4
        /*0000*/ 	.byte	0x04, 0x37
        /*0002*/ 	.short	(.L_31 - .L_30)
.L_30:
        /*0004*/ 	.word	0x00000082


	//----- nvinfo : EIATTR_KPARAM_INFO
	.align		4
.L_31:
        /*0008*/ 	.byte	0x04, 0x17
        /*000a*/ 	.short	(.L_33 - .L_32)
.L_32:
        /*000c*/ 	.word	0x00000000
        /*0010*/ 	.short	0x0003
        /*0012*/ 	.short	0x0018
        /*0014*/ 	.byte	0x00, 0xf0, 0x11, 0x00


	//----- nvinfo : EIATTR_KPARAM_INFO
	.align		4
.L_33:
        /*0018*/ 	.byte	0x04, 0x17
        /*001a*/ 	.short	(.L_35 - .L_34)
.L_34:
        /*001c*/ 	.word	0x00000000
        /*0020*/ 	.short	0x0002
        /*0022*/ 	.short	0x0010
        /*0024*/ 	.byte	0x00, 0xf5, 0x21, 0x00


	//----- nvinfo : EIATTR_KPARAM_INFO
	.align		4
.L_35:
        /*0028*/ 	.byte	0x04, 0x17
        /*002a*/ 	.short	(.L_37 - .L_36)
.L_36:
        /*002c*/ 	.word	0x00000000
        /*0030*/ 	.short	0x0001
        /*0032*/ 	.short	0x0008
        /*0034*/ 	.byte	0x00, 0xf5, 0x21, 0x00


	//----- nvinfo : EIATTR_KPARAM_INFO
	.align		4
.L_37:
        /*0038*/ 	.byte	0x04, 0x17
        /*003a*/ 	.short	(.L_39 - .L_38)
.L_38:
        /*003c*/ 	.word	0x00000000
        /*0040*/ 	.short	0x0000
        /*0042*/ 	.short	0x0000
        /*0044*/ 	.byte	0x00, 0xf5, 0x21, 0x00


	//----- nvinfo : EIATTR_SPARSE_MMA_MASK
	.align		4
.L_39:
        /*0048*/ 	.byte	0x03, 0x50
        /*004a*/ 	.short	0x0000


	//----- nvinfo : EIATTR_MAXREG_COUNT
	.align		4
        /*004c*/ 	.byte	0x03, 0x1b
        /*004e*/ 	.short	0x00ff


	//----- nvinfo : EIATTR_MERCURY_ISA_VERSION
	.align		4
        /*0050*/ 	.byte	0x03, 0x5f
        /*0052*/ 	.short	0x0101


	//----- nvinfo : EIATTR_VRC_CTA_INIT_COUNT
	.align		4
        /*0054*/ 	.byte	0x02, 0x4a
	.zero		1
	.zero		1


	//----- nvinfo : EIATTR_EXIT_INSTR_OFFSETS
	.align		4
        /*0058*/ 	.byte	0x04, 0x1c
        /*005a*/ 	.short	(.L_41 - .L_40)


	//   ....[0]....
.L_40:
        /*005c*/ 	.word	0x000000c0


	//   ....[1]....
        /*0060*/ 	.word	0x00000a90


	//----- nvinfo : EIATTR_CBANK_PARAM_SIZE
	.align		4
.L_41:
        /*0064*/ 	.byte	0x03, 0x19
        /*0066*/ 	.short	0x001c


	//----- nvinfo : EIATTR_PARAM_CBANK
	.align		4
        /*0068*/ 	.byte	0x04, 0x0a
        /*006a*/ 	.short	(.L_43 - .L_42)
	.align		4
.L_42:
        /*006c*/ 	.word	index@(.nv.constant0._Z11matmul_fp32PKfS0_Pfi)
        /*0070*/ 	.short	0x0380
        /*0072*/ 	.short	0x001c


	//----- nvinfo : EIATTR_SW_WAR
	.align		4
.L_43:
        /*0074*/ 	.byte	0x04, 0x36
        /*0076*/ 	.short	(.L_45 - .L_44)
.L_44:
        /*0078*/ 	.word	0x00000008
.L_45:


//--------------------- .nv.callgraph             --------------------------
	.section	.nv.callgraph,"",@"SHT_CUDA_CALLGRAPH"
	.align	4
	.sectionentsize	8
	.align		4
        /*0000*/ 	.word	0x00000000
	.align		4
        /*0004*/ 	.word	0xffffffff
	.align		4
        /*0008*/ 	.word	0x00000000
	.align		4
        /*000c*/ 	.word	0xfffffffe
	.align		4
        /*0010*/ 	.word	0x00000000
	.align		4
        /*0014*/ 	.word	0xfffffffd
	.align		4
        /*0018*/ 	.word	0x00000000
	.align		4
        /*001c*/ 	.word	0xfffffffc


//--------------------- .text._Z11tma_examplev    --------------------------
	.section	.text._Z11tma_examplev,"ax",@progbits
	.align	128
        .global         _Z11tma_examplev
        .type           _Z11tma_examplev,@function
        .size           _Z11tma_examplev,(.L_x_7 - _Z11tma_examplev)
        .other          _Z11tma_examplev,@"STO_CUDA_ENTRY STV_DEFAULT"
_Z11tma_examplev:
.text._Z11tma_examplev:
[----:B------:R-:W-:Y:S01]  /*0000*/  LDC R1, c[0x0][0x37c] ;  /* 0x0000df00ff017b82 */ /* 0x000fe20000000800 */
[----:B------:R-:W-:Y:S05]  /*0010*/  EXIT ;  /* 0x000000000000794d */ /* 0x000fea0003800000 */
.L_x_0:
[----:B------:R-:W-:-:S00]  /*0020*/  BRA `(.L_x_0) ;  /* 0xfffffffc00fc7947 */ /* 0x000fc0000383ffff */
[----:B------:R-:W-:-:S00]  /*0030*/  NOP ;  /* 0x0000000000007918 */ /* 0x000fc00000000000 */
        /* <DEDUP_REMOVED lines=12> */
.L_x_7:


//--------------------- .text._Z29stream_ordered_memory_examplev --------------------------
	.section	.text._Z29stream_ordered_memory_examplev,"ax",@progbits
	.align	128
        .global         _Z29stream_ordered_memory_examplev
        .type           _Z29stream_ordered_memory_examplev,@function
        .size           _Z29stream_ordered_memory_examplev,(.L_x_8 - _Z29stream_ordered_memory_examplev)
        .other          _Z29stream_ordered_memory_examplev,@"STO_CUDA_ENTRY STV_DEFAULT"
_Z29stream_ordered_memory_examplev:
.text._Z29stream_ordered_memory_examplev:
[----:B------:R-:W-:Y:S01]  /*0000*/  LDC R1, c[0x0][0x37c] ;  /* 0x0000df00ff017b82 */ /* 0x000fe20000000800 */
[----:B------:R-:W-:Y:S05]  /*0010*/  EXIT ;  /* 0x000000000000794d */ /* 0x000fea0003800000 */
.L_x_1:
        /* <DEDUP_REMOVED lines=14> */
.L_x_8:


//--------------------- .text._Z11matmul_fp32PKfS0_Pfi --------------------------
	.section	.text._Z11matmul_fp32PKfS0_Pfi,"ax",@progbits
	.align	128
        .global         _Z11matmul_fp32PKfS0_Pfi
        .type           _Z11matmul_fp32PKfS0_Pfi,@function
        .size           _Z11matmul_fp32PKfS0_Pfi,(.L_x_9 - _Z11matmul_fp32PKfS0_Pfi)
        .other          _Z11matmul_fp32PKfS0_Pfi,@"STO_CUDA_ENTRY STV_DEFAULT"
_Z11matmul_fp32PKfS0_Pfi:
.text._Z11matmul_fp32PKfS0_Pfi:
[----:B------:R-:W-:Y:S01]  /*0000*/  LDC R1, c[0x0][0x37c] ;  /* 0x0000df00ff017b82 */ /* 0x000fe20000000800 */
[----:B------:R-:W0:Y:S07]  /*0010*/  S2R R0, SR_TID.Y ;  /* 0x0000000000007919 */ /* 0x000e2e0000002200 */
[----:B------:R-:W0:Y:S01]  /*0020*/  S2UR UR4, SR_CTAID.Y ;  /* 0x00000000000479c3 */ /* 0x000e220000002600 */
[----:B------:R-:W1:Y:S01]  /*0030*/  LDCU UR20, c[0x0][0x398] ;  /* 0x00007300ff1477ac */ /* 0x000e620008000800 */
[----:B------:R-:W2:Y:S06]  /*0040*/  S2R R3, SR_TID.X ;  /* 0x0000000000037919 */ /* 0x000eac0000002100 */
[----:B------:R-:W0:Y:S08]  /*0050*/  LDC R13, c[0x0][0x364] ;  /* 0x0000d900ff0d7b82 */ /* 0x000e300000000800 */
[----:B------:R-:W2:Y:S08]  /*0060*/  S2UR UR5, SR_CTAID.X ;  /* 0x00000000000579c3 */ /* 0x000eb00000002500 */
[----:B------:R-:W2:Y:S01]  /*0070*/  LDC R2, c[0x0][0x360] ;  /* 0x0000d800ff027b82 */ /* 0x000ea20000000800 */
[----:B0-----:R-:W-:-:S02]  /*0080*/  IMAD R13, R13, UR4, R0 ;  /* 0x000000040d0d7c24 */ /* 0x001fc4000f8e0200 */
[----:B--2---:R-:W-:-:S05]  /*0090*/  IMAD R0, R2, UR5, R3 ;  /* 0x0000000502007c24 */ /* 0x004fca000f8e0203 */
[----:B------:R-:W-:-:S04]  /*00a0*/  VIMNMX R2, PT, PT, R13, R0, !PT ;  /* 0x000000000d027248 */ /* 0x000fc80007fe0100 */
[----:B-1----:R-:W-:-:S13]  /*00b0*/  ISETP.GE.AND P0, PT, R2, UR20, PT ;  /* 0x0000001402007c0c */ /* 0x002fda000bf06270 */
[----:B------:R-:W-:Y:S05]  /*00c0*/  @P0 EXIT ;  /* 0x000000000000094d */ /* 0x000fea0003800000 */
[----:B------:R-:W-:Y:S01]  /*00d0*/  UISETP.GE.U32.AND UP0, UPT, UR20, 0x8, UPT ;  /* 0x000000081400788c */ /* 0x000fe2000bf06070 */
[----:B------:R-:W-:Y:S02]  /*00e0*/  HFMA2 R12, -RZ, RZ, 0, 0 ;  /* 0x00000000ff0c7431 */ /* 0x000fe400000001ff */
[----:B------:R-:W-:Y:S01]  /*00f0*/  IMAD R13, R13, UR20, RZ ;  /* 0x000000140d0d7c24 */ /* 0x000fe2000f8e02ff */
[----:B------:R-:W-:Y:S01]  /*0100*/  UMOV UR4, URZ ;  /* 0x000000ff00047c82 */ /* 0x000fe20008000000 */
[----:B------:R-:W0:Y:S04]  /*0110*/  LDCU.64 UR18, c[0x0][0x358] ;  /* 0x00006b00ff1277ac */ /* 0x000e280008000a00 */
[----:B------:R-:W-:Y:S05]  /*0120*/  BRA.U !UP0, `(.L_x_2) ;  /* 0x0000000508047547 */ /* 0x000fea000b800000 */
[----:B------:R-:W1:Y:S01]  /*0130*/  LDCU.128 UR24, c[0x0][0x380] ;  /* 0x00007000ff1877ac */ /* 0x000e620008000c00 */
[----:B------:R-:W-:Y:S02]  /*0140*/  MOV R12, RZ ;  /* 0x000000ff000c7202 */ /* 0x000fe40000000f00 */
[----:B------:R-:W-:Y:S01]  /*0150*/  MOV R14, R0 ;  /* 0x00000000000e7202 */ /* 0x000fe20000000f00 */
[----:B------:R-:W-:-:S04]  /*0160*/  ULOP3.LUT UR4, UR20, 0x7ffffff8, URZ, 0xc0, !UPT ;  /* 0x7ffffff814047892 */ /* 0x000fc8000f8ec0ff */
[----:B------:R-:W-:Y:S01]  /*0170*/  UIADD3 UR5, UPT, UPT, -UR4, URZ, URZ ;  /* 0x000000ff04057290 */ /* 0x000fe2000fffe1ff */
[----:B-1----:R-:W-:Y:S01]  /*0180*/  MOV R2, UR24 ;  /* 0x0000001800027c02 */ /* 0x002fe20008000f00 */
[----:B------:R-:W-:Y:S01]  /*0190*/  UIMAD.WIDE UR6, UR20, 0x8, UR26 ;  /* 0x00000008140678a5 */ /* 0x000fe2000f8e021a */
[----:B------:R-:W-:Y:S01]  /*01a0*/  MOV R3, UR25 ;  /* 0x0000001900037c02 */ /* 0x000fe20008000f00 */
[----:B------:R-:W-:Y:S02]  /*01b0*/  UIMAD.WIDE UR8, UR20, 0xc, UR26 ;  /* 0x0000000c140878a5 */ /* 0x000fe4000f8e021a */
[----:B------:R-:W-:Y:S01]  /*01c0*/  UIMAD.WIDE UR10, UR20, 0x10, UR26 ;  /* 0x00000010140a78a5 */ /* 0x000fe2000f8e021a */
[----:B------:R-:W-:Y:S01]  /*01d0*/  IMAD.WIDE.U32 R2, R13, 0x4, R2 ;  /* 0x000000040d027825 */ /* 0x000fe200078e0002 */
[----:B------:R-:W-:Y:S02]  /*01e0*/  UIMAD.WIDE UR12, UR20, 0x14, UR26 ;  /* 0x00000014140c78a5 */ /* 0x000fe4000f8e021a */
[----:B------:R-:W-:Y:S01]  /*01f0*/  UIMAD.WIDE UR14, UR20, 0x18, UR26 ;  /* 0x00000018140e78a5 */ /* 0x000fe2000f8e021a */
[----:B------:R-:W-:Y:S01]  /*0200*/  IADD3 R2, P0, PT, R2, 0x10, RZ ;  /* 0x0000001002027810 */ /* 0x000fe20007f1e0ff */
[----:B------:R-:W-:-:S03]  /*0210*/  UIMAD.WIDE UR16, UR20, 0x1c, UR26 ;  /* 0x0000001c141078a5 */ /* 0x000fc6000f8e021a */
[----:B------:R-:W-:-:S09]  /*0220*/  IADD3.X R3, PT, PT, RZ, R3, RZ, P0, !PT ;  /* 0x00000003ff037210 */ /* 0x000fd200007fe4ff */
.L_x_3:
[----:B------:R-:W-:Y:S01]  /*0230*/  UIMAD.WIDE UR22, UR20, 0x4, UR26 ;  /* 0x00000004141678a5 */ /* 0x000fe2000f8e021a */
[----:B------:R-:W-:Y:S02]  /*0240*/  IMAD.MOV.U32 R23, RZ, RZ, 0x4 ;  /* 0x00000004ff177424 */ /* 0x000fe400078e00ff */
[----:B------:R-:W-:Y:S01]  /*0250*/  HFMA2 R11, -RZ, RZ, 0, 2.384185791015625e-07 ;  /* 0x00000004ff0b7431 */ /* 0x000fe200000001ff */
[----:B------:R-:W-:Y:S01]  /*0260*/  MOV R25, 0x4 ;  /* 0x0000000400197802 */ /* 0x000fe20000000f00 */
[----:B0-----:R-:W2:Y:S01]  /*0270*/  LDG.E R21, desc[UR18][R2.64+-0x10] ;  /* 0xfffff01202157981 */ /* 0x001ea2000c1e1900 */
[C---:B------:R-:W-:Y:S01]  /*0280*/  IMAD.WIDE R22, R14.reuse, R23, UR26 ;  /* 0x0000001a0e167e25 */ /* 0x040fe2000f8e0217 */
[----:B------:R-:W-:Y:S02]  /*0290*/  MOV R8, UR22 ;  /* 0x0000001600087c02 */ /* 0x000fe40008000f00 */
[----:B------:R-:W-:Y:S01]  /*02a0*/  MOV R9, UR23 ;  /* 0x0000001700097c02 */ /* 0x000fe20008000f00 */
[----:B------:R-:W3:Y:S02]  /*02b0*/  LDG.E R19, desc[UR18][R2.64+-0xc] ;  /* 0xfffff41202137981 */ /* 0x000ee4000c1e1900 */
[----:B------:R-:W-:-:S02]  /*02c0*/  IMAD.WIDE R8, R14, 0x4, R8 ;  /* 0x000000040e087825 */ /* 0x000fc400078e0208 */
[----:B------:R-:W2:Y:S01]  /*02d0*/  LDG.E R22, desc[UR18][R22.64] ;  /* 0x0000001216167981 */ /* 0x000ea2000c1e1900 */
[----:B------:R-:W-:Y:S01]  /*02e0*/  MOV R5, 0x4 ;  /* 0x0000000400057802 */ /* 0x000fe20000000f00 */
[C---:B------:R-:W-:Y:S02]  /*02f0*/  IMAD.WIDE R24, R14.reuse, R25, UR6 ;  /* 0x000000060e187e25 */ /* 0x040fe4000f8e0219 */
[----:B------:R0:W3:Y:S02]  /*0300*/  LDG.E R20, desc[UR18][R8.64] ;  /* 0x0000001208147981 */ /* 0x0000e4000c1e1900 */
[----:B------:R-:W-:Y:S02]  /*0310*/  IMAD.WIDE R10, R14, R11, UR8 ;  /* 0x000000080e0a7e25 */ /* 0x000fe4000f8e020b */
[----:B------:R-:W4:Y:S04]  /*0320*/  LDG.E R18, desc[UR18][R24.64] ;  /* 0x0000001218127981 */ /* 0x000f28000c1e1900 */
[----:B------:R-:W4:Y:S01]  /*0330*/  LDG.E R17, desc[UR18][R2.64+-0x8] ;  /* 0xfffff81202117981 */ /* 0x000f22000c1e1900 */
[----:B0-----:R-:W-:-:S02]  /*0340*/  HFMA2 R9, -RZ, RZ, 0, 2.384185791015625e-07 ;  /* 0x00000004ff097431 */ /* 0x001fc400000001ff */
[----:B------:R-:W-:Y:S01]  /*0350*/  IMAD.MOV.U32 R7, RZ, RZ, 0x4 ;  /* 0x00000004ff077424 */ /* 0x000fe200078e00ff */
[----:B------:R0:W5:Y:S01]  /*0360*/  LDG.E R16, desc[UR18][R10.64] ;  /* 0x000000120a107981 */ /* 0x000162000c1e1900 */
[----:B------:R-:W-:-:S03]  /*0370*/  IMAD.WIDE R4, R14, R5, UR10 ;  /* 0x0000000a0e047e25 */ /* 0x000fc6000f8e0205 */
[----:B------:R-:W5:Y:S01]  /*0380*/  LDG.E R15, desc[UR18][R2.64+-0x4] ;  /* 0xfffffc12020f7981 */ /* 0x000f62000c1e1900 */
[C---:B------:R-:W-:Y:S01]  /*0390*/  IMAD.WIDE R6, R14.reuse, R7, UR12 ;  /* 0x0000000c0e067e25 */ /* 0x040fe2000f8e0207 */
[----:B------:R-:W-:Y:S02]  /*03a0*/  MOV R27, 0x4 ;  /* 0x00000004001b7802 */ /* 0x000fe40000000f00 */
[----:B------:R1:W5:Y:S01]  /*03b0*/  LDG.E R4, desc[UR18][R4.64] ;  /* 0x0000001204047981 */ /* 0x000362000c1e1900 */
[----:B------:R-:W-:-:S03]  /*03c0*/  IMAD.WIDE R8, R14, R9, UR14 ;  /* 0x0000000e0e087e25 */ /* 0x000fc6000f8e0209 */
[----:B------:R-:W5:Y:S01]  /*03d0*/  LDG.E R23, desc[UR18][R2.64] ;  /* 0x0000001202177981 */ /* 0x000f62000c1e1900 */
[----:B0-----:R-:W-:-:S03]  /*03e0*/  IMAD.WIDE R10, R14, R27, UR16 ;  /* 0x000000100e0a7e25 */ /* 0x001fc6000f8e021b */
[----:B------:R-:W5:Y:S04]  /*03f0*/  LDG.E R7, desc[UR18][R6.64] ;  /* 0x0000001206077981 */ /* 0x000f68000c1e1900 */
[----:B------:R-:W5:Y:S04]  /*0400*/  LDG.E R24, desc[UR18][R2.64+0x4] ;  /* 0x0000041202187981 */ /* 0x000f68000c1e1900 */
[----:B------:R-:W5:Y:S04]  /*0410*/  LDG.E R8, desc[UR18][R8.64] ;  /* 0x0000001208087981 */ /* 0x000f68000c1e1900 */
[----:B------:R-:W5:Y:S04]  /*0420*/  LDG.E R25, desc[UR18][R2.64+0x8] ;  /* 0x0000081202197981 */ /* 0x000f68000c1e1900 */
[----:B------:R-:W5:Y:S04]  /*0430*/  LDG.E R10, desc[UR18][R10.64] ;  /* 0x000000120a0a7981 */ /* 0x000f68000c1e1900 */
[----:B------:R0:W5:Y:S01]  /*0440*/  LDG.E R27, desc[UR18][R2.64+0xc] ;  /* 0x00000c12021b7981 */ /* 0x000162000c1e1900 */
[----:B------:R-:W-:-:S04]  /*0450*/  UIADD3 UR5, UPT, UPT, UR5, 0x8, URZ ;  /* 0x0000000805057890 */ /* 0x000fc8000fffe0ff */
[----:B------:R-:W-:Y:S01]  /*0460*/  UISETP.NE.AND UP0, UPT, UR5, URZ, UPT ;  /* 0x000000ff0500728c */ /* 0x000fe2000bf05270 */
[----:B-1----:R-:W-:Y:S02]  /*0470*/  MOV R5, UR20 ;  /* 0x0000001400057c02 */ /* 0x002fe40008000f00 */
[----:B0-----:R-:W-:Y:S02]  /*0480*/  IADD3 R2, P0, PT, R2, 0x20, RZ ;  /* 0x0000002002027810 */ /* 0x001fe40007f1e0ff */
[----:B------:R-:W-:Y:S02]  /*0490*/  LEA R14, R5, R14, 0x3 ;  /* 0x0000000e050e7211 */ /* 0x000fe400078e18ff */
[----:B------:R-:W-:Y:S01]  /*04a0*/  IADD3.X R3, PT, PT, RZ, R3, RZ, P0, !PT ;  /* 0x00000003ff037210 */ /* 0x000fe200007fe4ff */
[----:B--2---:R-:W-:-:S04]  /*04b0*/  FFMA R22, R21, R22, R12 ;  /* 0x0000001615167223 */ /* 0x004fc8000000000c */
[----:B---3--:R-:W-:-:S04]  /*04c0*/  FFMA R20, R19, R20, R22 ;  /* 0x0000001413147223 */ /* 0x008fc80000000016 */
[----:B----4-:R-:W-:-:S04]  /*04d0*/  FFMA R18, R17, R18, R20 ;  /* 0x0000001211127223 */ /* 0x010fc80000000014 */
[----:B-----5:R-:W-:-:S04]  /*04e0*/  FFMA R16, R15, R16, R18 ;  /* 0x000000100f107223 */ /* 0x020fc80000000012 */
[----:B------:R-:W-:-:S04]  /*04f0*/  FFMA R23, R23, R4, R16 ;  /* 0x0000000417177223 */ /* 0x000fc80000000010 */
[----:B------:R-:W-:-:S04]  /*0500*/  FFMA R24, R24, R7, R23 ;  /* 0x0000000718187223 */ /* 0x000fc80000000017 */
[----:B------:R-:W-:-:S04]  /*0510*/  FFMA R8, R25, R8, R24 ;  /* 0x0000000819087223 */ /* 0x000fc80000000018 */
[----:B------:R-:W-:Y:S01]  /*0520*/  FFMA R12, R27, R10, R8 ;  /* 0x0000000a1b0c7223 */ /* 0x000fe20000000008 */
[----:B------:R-:W-:Y:S06]  /*0530*/  BRA.U UP0, `(.L_x_3) ;  /* 0xfffffffd003c7547 */ /* 0x000fec000b83ffff */
.L_x_2:
[----:B------:R-:W-:-:S04]  /*0540*/  ULOP3.LUT UR6, UR20, 0x7, URZ, 0xc0, !UPT ;  /* 0x0000000714067892 */ /* 0x000fc8000f8ec0ff */
[----:B------:R-:W-:-:S09]  /*0550*/  UISETP.NE.AND UP0, UPT, UR6, URZ, UPT ;  /* 0x000000ff0600728c */ /* 0x000fd2000bf05270 */
[----:B------:R-:W-:Y:S05]  /*0560*/  BRA.U !UP0, `(.L_x_4) ;  /* 0x0000000508387547 */ /* 0x000fea000b800000 */
[----:B------:R-:W-:Y:S02]  /*0570*/  UISETP.GE.U32.AND UP0, UPT, UR6, 0x4, UPT ;  /* 0x000000040600788c */ /* 0x000fe4000bf06070 */
[----:B------:R-:W-:-:S04]  /*0580*/  ULOP3.LUT UR5, UR20, 0x3, URZ, 0xc0, !UPT ;  /* 0x0000000314057892 */ /* 0x000fc8000f8ec0ff */
[----:B------:R-:W-:-:S03]  /*0590*/  UISETP.NE.AND UP1, UPT, UR5, URZ, UPT ;  /* 0x000000ff0500728c */ /* 0x000fc6000bf25270 */
[----:B------:R-:W-:Y:S08]  /*05a0*/  BRA.U !UP0, `(.L_x_5) ;  /* 0x00000001087c7547 */ /* 0x000ff0000b800000 */
[----:B------:R-:W1:Y:S01]  /*05b0*/  LDC.64 R6, c[0x0][0x388] ;  /* 0x0000e200ff067b82 */ /* 0x000e620000000a00 */
[----:B------:R-:W2:Y:S01]  /*05c0*/  LDCU.64 UR6, c[0x0][0x380] ;  /* 0x00007000ff0677ac */ /* 0x000ea20008000a00 */
[----:B------:R-:W-:Y:S01]  /*05d0*/  IMAD.U32 R9, RZ, RZ, UR4 ;  /* 0x00000004ff097e24 */ /* 0x000fe2000f8e00ff */
[C---:B------:R-:W-:Y:S02]  /*05e0*/  IADD3 R3, PT, PT, R13.reuse, UR4, RZ ;  /* 0x000000040d037c10 */ /* 0x040fe4000fffe0ff */
[----:B------:R-:W-:Y:S01]  /*05f0*/  IADD3 R10, P0, PT, R13, UR4, RZ ;  /* 0x000000040d0a7c10 */ /* 0x000fe2000ff1e0ff */
[----:B------:R-:W-:Y:S01]  /*0600*/  IMAD R9, R9, UR20, R0 ;  /* 0x0000001409097c24 */ /* 0x000fe2000f8e0200 */
[----:B------:R-:W-:Y:S01]  /*0610*/  MOV R11, UR20 ;  /* 0x00000014000b7c02 */ /* 0x000fe20008000f00 */
[----:B------:R-:W3:Y:S01]  /*0620*/  LDC.64 R4, c[0x0][0x380] ;  /* 0x0000e000ff047b82 */ /* 0x000ee20000000a00 */
[----:B------:R-:W-:Y:S01]  /*0630*/  MOV R15, UR20 ;  /* 0x00000014000f7c02 */ /* 0x000fe20008000f00 */
[----:B-1----:R-:W-:Y:S01]  /*0640*/  IMAD.WIDE R6, R9, 0x4, R6 ;  /* 0x0000000409067825 */ /* 0x002fe200078e0206 */
[----:B------:R-:W-:-:S05]  /*0650*/  MOV R9, UR20 ;  /* 0x0000001400097c02 */ /* 0x000fca0008000f00 */
[----:B------:R-:W-:Y:S02]  /*0660*/  IMAD.WIDE R8, R9, 0x4, R6 ;  /* 0x0000000409087825 */ /* 0x000fe400078e0206 */
[----:B0-----:R-:W4:Y:S02]  /*0670*/  LDG.E R6, desc[UR18][R6.64] ;  /* 0x0000001206067981 */ /* 0x001f24000c1e1900 */
[----:B---3--:R-:W-:Y:S01]  /*0680*/  IMAD.WIDE.U32 R4, R3, 0x4, R4 ;  /* 0x0000000403047825 */ /* 0x008fe200078e0004 */
[----:B------:R-:W-:Y:S01]  /*0690*/  IADD3.X R3, PT, PT, RZ, RZ, RZ, P0, !PT ;  /* 0x000000ffff037210 */ /* 0x000fe200007fe4ff */
[----:B------:R-:W3:Y:S01]  /*06a0*/  LDG.E R17, desc[UR18][R8.64] ;  /* 0x0000001208117981 */ /* 0x000ee2000c1e1900 */
[----:B--2---:R-:W-:-:S03]  /*06b0*/  LEA R2, P0, R10, UR6, 0x2 ;  /* 0x000000060a027c11 */ /* 0x004fc6000f8010ff */
[----:B------:R-:W4:Y:S01]  /*06c0*/  LDG.E R5, desc[UR18][R4.64] ;  /* 0x0000001204057981 */ /* 0x000f22000c1e1900 */
[----:B------:R-:W-:Y:S01]  /*06d0*/  LEA.HI.X R3, R10, UR7, R3, 0x2, P0 ;  /* 0x000000070a037c11 */ /* 0x000fe200080f1403 */
[----:B------:R-:W-:-:S04]  /*06e0*/  IMAD.WIDE R10, R11, 0x4, R8 ;  /* 0x000000040b0a7825 */ /* 0x000fc800078e0208 */
[----:B------:R-:W3:Y:S01]  /*06f0*/  LDG.E R16, desc[UR18][R2.64+0x4] ;  /* 0x0000041202107981 */ /* 0x000ee2000c1e1900 */
[----:B------:R-:W-:-:S03]  /*0700*/  IMAD.WIDE R14, R15, 0x4, R10 ;  /* 0x000000040f0e7825 */ /* 0x000fc600078e020a */
[----:B------:R-:W2:Y:S04]  /*0710*/  LDG.E R19, desc[UR18][R10.64] ;  /* 0x000000120a137981 */ /* 0x000ea8000c1e1900 */
[----:B------:R-:W2:Y:S04]  /*0720*/  LDG.E R18, desc[UR18][R2.64+0x8] ;  /* 0x0000081202127981 */ /* 0x000ea8000c1e1900 */
[----:B------:R-:W5:Y:S04]  /*0730*/  LDG.E R20, desc[UR18][R2.64+0xc] ;  /* 0x00000c1202147981 */ /* 0x000f68000c1e1900 */
[----:B------:R-:W5:Y:S01]  /*0740*/  LDG.E R14, desc[UR18][R14.64] ;  /* 0x000000120e0e7981 */ /* 0x000f62000c1e1900 */
[----:B------:R-:W-:Y:S01]  /*0750*/  UIADD3 UR4, UPT, UPT, UR4, 0x4, URZ ;  /* 0x0000000404047890 */ /* 0x000fe2000fffe0ff */
[----:B----4-:R-:W-:-:S04]  /*0760*/  FFMA R5, R5, R6, R12 ;  /* 0x0000000605057223 */ /* 0x010fc8000000000c */
[----:B---3--:R-:W-:-:S04]  /*0770*/  FFMA R5, R16, R17, R5 ;  /* 0x0000001110057223 */ /* 0x008fc80000000005 */
[----:B--2---:R-:W-:-:S04]  /*0780*/  FFMA R5, R18, R19, R5 ;  /* 0x0000001312057223 */ /* 0x004fc80000000005 */
[----:B-----5:R-:W-:-:S07]  /*0790*/  FFMA R12, R20, R14, R5 ;  /* 0x0000000e140c7223 */ /* 0x020fce0000000005 */
.L_x_5:
[----:B------:R-:W-:Y:S05]  /*07a0*/  BRA.U !UP1, `(.L_x_4) ;  /* 0x0000000109a87547 */ /* 0x000fea000b800000 */
[----:B------:R-:W-:Y:S01]  /*07b0*/  UISETP.NE.AND UP0, UPT, UR5, 0x1, UPT ;  /* 0x000000010500788c */ /* 0x000fe2000bf05270 */
[----:B------:R-:W-:Y:S01]  /*07c0*/  MOV R7, UR4 ;  /* 0x0000000400077c02 */ /* 0x000fe20008000f00 */
[----:B------:R-:W-:Y:S02]  /*07d0*/  ULOP3.LUT UR5, UR20, 0x1, URZ, 0xc0, !UPT ;  /* 0x0000000114057892 */ /* 0x000fe4000f8ec0ff */
[----:B------:R-:W-:Y:S02]  /*07e0*/  MOV R15, UR20 ;  /* 0x00000014000f7c02 */ /* 0x000fe40008000f00 */
[----:B------:R-:W-:Y:S01]  /*07f0*/  UISETP.NE.U32.AND UP1, UPT, UR5, 0x1, UPT ;  /* 0x000000010500788c */ /* 0x000fe2000bf25070 */
[----:B------:R-:W-:-:S04]  /*0800*/  PLOP3.LUT P1, PT, PT, PT, UP0, 0x80, 0x8 ;  /* 0x000000000008781c */ /* 0x000fc80003f2f008 */
[----:B------:R-:W1:Y:S01]  /*0810*/  @UP0 LDCU.128 UR8, c[0x0][0x380] ;  /* 0x00007000ff0807ac */ /* 0x000e620008000c00 */
[----:B------:R-:W-:Y:S01]  /*0820*/  PLOP3.LUT P0, PT, PT, PT, UP1, 0x80, 0x8 ;  /* 0x000000000008781c */ /* 0x000fe20003f0f018 */
[----:B------:R-:W2:Y:S04]  /*0830*/  @UP0 LDCU.64 UR6, c[0x0][0x380] ;  /* 0x00007000ff0607ac */ /* 0x000ea80008000a00 */
[----:B------:R-:W3:Y:S03]  /*0840*/  @!UP1 LDCU.128 UR12, c[0x0][0x380] ;  /* 0x00007000ff0c97ac */ /* 0x000ee60008000c00 */
[C---:B------:R-:W-:Y:S02]  /*0850*/  @P1 IADD3 R3, PT, PT, R13.reuse, UR4, RZ ;  /* 0x000000040d031c10 */ /* 0x040fe4000fffe0ff */
[----:B------:R-:W-:Y:S01]  /*0860*/  @P1 IADD3 R6, P2, PT, R13, UR4, RZ ;  /* 0x000000040d061c10 */ /* 0x000fe2000ff5e0ff */
[----:B------:R-:W-:Y:S01]  /*0870*/  @UP0 UIADD3 UR4, UPT, UPT, UR4, 0x2, URZ ;  /* 0x0000000204040890 */ /* 0x000fe2000fffe0ff */
[----:B-1----:R-:W-:Y:S01]  /*0880*/  MOV R11, UR9 ;  /* 0x00000009000b7c02 */ /* 0x002fe20008000f00 */
[----:B------:R-:W-:Y:S01]  /*0890*/  IMAD.U32 R10, RZ, RZ, UR8 ;  /* 0x00000008ff0a7e24 */ /* 0x000fe2000f8e00ff */
[----:B------:R-:W-:-:S02]  /*08a0*/  MOV R4, UR10 ;  /* 0x0000000a00047c02 */ /* 0x000fc40008000f00 */
[----:B------:R-:W-:Y:S01]  /*08b0*/  MOV R5, UR11 ;  /* 0x0000000b00057c02 */ /* 0x000fe20008000f00 */
[----:B------:R-:W-:-:S04]  /*08c0*/  @P1 IMAD.WIDE.U32 R10, R3, 0x4, R10 ;  /* 0x00000004030a1825 */ /* 0x000fc800078e000a */
[----:B------:R-:W-:Y:S01]  /*08d0*/  @P1 IMAD R3, R7, UR20, R0 ;  /* 0x0000001407031c24 */ /* 0x000fe2000f8e0200 */
[----:B------:R-:W-:Y:S01]  /*08e0*/  @P1 IADD3.X R7, PT, PT, RZ, RZ, RZ, P2, !PT ;  /* 0x000000ffff071210 */ /* 0x000fe200017fe4ff */
[----:B------:R-:W-:Y:S01]  /*08f0*/  IMAD.U32 R19, RZ, RZ, UR4 ;  /* 0x00000004ff137e24 */ /* 0x000fe2000f8e00ff */
[C---:B--2---:R-:W-:Y:S01]  /*0900*/  @P1 LEA R2, P2, R6.reuse, UR6, 0x2 ;  /* 0x0000000606021c11 */ /* 0x044fe2000f8410ff */
[----:B------:R-:W-:Y:S01]  /*0910*/  @P1 IMAD.WIDE R4, R3, 0x4, R4 ;  /* 0x0000000403041825 */ /* 0x000fe200078e0204 */
[----:B------:R-:W-:Y:S01]  /*0920*/  @!P0 IADD3 R17, PT, PT, R13, UR4, RZ ;  /* 0x000000040d118c10 */ /* 0x000fe2000fffe0ff */
[----:B0-----:R-:W2:Y:S01]  /*0930*/  @P1 LDG.E R11, desc[UR18][R10.64] ;  /* 0x000000120a0b1981 */ /* 0x001ea2000c1e1900 */
[----:B------:R-:W-:Y:S01]  /*0940*/  @P1 LEA.HI.X R3, R6, UR7, R7, 0x2, P2 ;  /* 0x0000000706031c11 */ /* 0x000fe200090f1407 */
[----:B------:R-:W-:Y:S01]  /*0950*/  @!P0 IMAD R19, R19, UR20, R0 ;  /* 0x0000001413138c24 */ /* 0x000fe2000f8e0200 */
[----:B---3--:R-:W-:Y:S01]  /*0960*/  MOV R6, UR12 ;  /* 0x0000000c00067c02 */ /* 0x008fe20008000f00 */
[----:B------:R-:W-:Y:S01]  /*0970*/  @P1 IMAD.WIDE R14, R15, 0x4, R4 ;  /* 0x000000040f0e1825 */ /* 0x000fe200078e0204 */
[----:B------:R-:W-:Y:S01]  /*0980*/  MOV R7, UR13 ;  /* 0x0000000d00077c02 */ /* 0x000fe20008000f00 */
[----:B------:R-:W2:Y:S01]  /*0990*/  @P1 LDG.E R4, desc[UR18][R4.64] ;  /* 0x0000001204041981 */ /* 0x000ea2000c1e1900 */
[----:B------:R-:W-:-:S02]  /*09a0*/  MOV R8, UR14 ;  /* 0x0000000e00087c02 */ /* 0x000fc40008000f00 */
[----:B------:R-:W-:Y:S01]  /*09b0*/  MOV R9, UR15 ;  /* 0x0000000f00097c02 */ /* 0x000fe20008000f00 */
[----:B------:R-:W-:Y:S01]  /*09c0*/  @!P0 IMAD.WIDE.U32 R6, R17, 0x4, R6 ;  /* 0x0000000411068825 */ /* 0x000fe200078e0006 */
[----:B------:R-:W3:Y:S03]  /*09d0*/  @P1 LDG.E R14, desc[UR18][R14.64] ;  /* 0x000000120e0e1981 */ /* 0x000ee6000c1e1900 */
[----:B------:R-:W-:Y:S01]  /*09e0*/  @!P0 IMAD.WIDE R8, R19, 0x4, R8 ;  /* 0x0000000413088825 */ /* 0x000fe200078e0208 */
[----:B------:R-:W3:Y:S04]  /*09f0*/  @P1 LDG.E R2, desc[UR18][R2.64+0x4] ;  /* 0x0000041202021981 */ /* 0x000ee8000c1e1900 */
[----:B------:R-:W4:Y:S04]  /*0a00*/  @!P0 LDG.E R7, desc[UR18][R6.64] ;  /* 0x0000001206078981 */ /* 0x000f28000c1e1900 */
[----:B------:R-:W4:Y:S01]  /*0a10*/  @!P0 LDG.E R8, desc[UR18][R8.64] ;  /* 0x0000001208088981 */ /* 0x000f22000c1e1900 */
[----:B--2---:R-:W-:-:S04]  /*0a20*/  @P1 FFMA R11, R11, R4, R12 ;  /* 0x000000040b0b1223 */ /* 0x004fc8000000000c */
[----:B---3--:R-:W-:-:S04]  /*0a30*/  @P1 FFMA R12, R2, R14, R11 ;  /* 0x0000000e020c1223 */ /* 0x008fc8000000000b */
[----:B----4-:R-:W-:-:S07]  /*0a40*/  @!P0 FFMA R12, R7, R8, R12 ;  /* 0x00000008070c8223 */ /* 0x010fce000000000c */
.L_x_4:
[----:B------:R-:W1:Y:S01]  /*0a50*/  LDC.64 R2, c[0x0][0x390] ;  /* 0x0000e400ff027b82 */ /* 0x000e620000000a00 */
[----:B------:R-:W-:-:S05]  /*0a60*/  IADD3 R13, PT, PT, R0, R13, RZ ;  /* 0x0000000d000d7210 */ /* 0x000fca0007ffe0ff */
[----:B-1----:R-:W-:-:S05]  /*0a70*/  IMAD.WIDE R2, R13, 0x4, R2 ;  /* 0x000000040d027825 */ /* 0x002fca00078e0202 */
[----:B0-----:R-:W-:Y:S01]  /*0a80*/  STG.E desc[UR18][R2.64], R12 ;  /* 0x0000000c02007986 */ /* 0x001fe2000c101912 */
[----:B------:R-:W-:Y:S05]  /*0a90*/  EXIT ;  /* 0x000000000000794d */ /* 0x000fea0003800000 */
.L_x_6:
        /* <DEDUP_REMOVED lines=14> */
.L_x_9:


//--------------------- .nv.shared.reserved.0     --------------------------
	.section	.nv.shared.reserved.0,"aw",@nobits
	.weak		__nv_reservedSMEM_offset_0_alias
	.size		__nv_reservedSMEM_offset_0_alias, 0, 64
	.other		__nv_reservedSMEM_offset_0_alias,@"STO_CUDA_RESERVED_SHARED STV_DEFAULT"
__nv_reservedSMEM_offset_0_alias:
	.zero		0
	.zero		64


//--------------------- .nv.constant0._Z11tma_examplev --------------------------
	.section	.nv.constant0._Z11tma_examplev,"a",@progbits
	.sectionflags	@""
	.align	4
.nv.constant0._Z11tma_examplev:
	.zero		896


//--------------------- .nv.constant0._Z29stream_ordered_memory_examplev --------------------------
	.section	.nv.constant0._Z29stream_ordered_memory_examplev,"a",@progbits
	.sectionflags	@""
	.align	4
.nv.constant0._Z29stream_ordered_memory_examplev:
	.zero		896


//--------------------- .nv.constant0._Z11matmul_fp32PKfS0_Pfi --------------------------
	.section	.nv.constant0._Z11matmul_fp32PKfS0_Pfi,"a",@progbits
	.sectionflags	@""
	.align	4
.nv.constant0._Z11matmul_fp32PKfS0_Pfi:
	.zero		924


//--------------------- SYMBOLS --------------------------

	.type		.nv.reservedSmem.offset0,@object
	.size		.nv.reservedSmem.offset0,0x4
